	.headerflags	@"EF_CUDA_TEXMODE_UNIFIED EF_CUDA_64BIT_ADDRESS EF_CUDA_ACCELERATORS EF_CUDA_SM90 EF_CUDA_VIRTUAL_SM(EF_CUDA_SM90)"
	.elftype	@"ET_EXEC"


//--------------------- .nv.info                  --------------------------
	.section	.nv.info,"",@"SHT_CUDA_INFO"
	.align	4


	//----- nvinfo : EIATTR_REGCOUNT
	.align		4
        /*0000*/ 	.byte	0x04, 0x2f
        /*0002*/ 	.short	(.L_3 - .L_2)
	.align		4
.L_2:
        /*0004*/ 	.word	index@(triton_poi_fused__native_batch_norm_legit_no_training_add_relu_8)
        /*0008*/ 	.word	0x00000014


	//----- nvinfo : EIATTR_MIN_STACK_SIZE
	.align		4
.L_3:
        /*000c*/ 	.byte	0x04, 0x12
        /*000e*/ 	.short	(.L_5 - .L_4)
	.align		4
.L_4:
        /*0010*/ 	.word	index@(triton_poi_fused__native_batch_norm_legit_no_training_add_relu_8)
        /*0014*/ 	.word	0x00000000


	//----- nvinfo : EIATTR_FRAME_SIZE
	.align		4
.L_5:
        /*0018*/ 	.byte	0x04, 0x11
        /*001a*/ 	.short	(.L_7 - .L_6)
	.align		4
.L_6:
        /*001c*/ 	.word	index@(triton_poi_fused__native_batch_norm_legit_no_training_add_relu_8)
        /*0020*/ 	.word	0x00000000


	//----- nvinfo : EIATTR_MIN_STACK_SIZE
	.align		4
.L_7:
        /*0024*/ 	.byte	0x04, 0x12
        /*0026*/ 	.short	(.L_9 - .L_8)
	.align		4
.L_8:
        /*0028*/ 	.word	index@(triton_poi_fused__native_batch_norm_legit_no_training_add_relu_8)
        /*002c*/ 	.word	0x00000000
.L_9:


//--------------------- .nv.info.triton_poi_fused__native_batch_norm_legit_no_training_add_relu_8 --------------------------
	.section	.nv.info.triton_poi_fused__native_batch_norm_legit_no_training_add_relu_8,"",@"SHT_CUDA_INFO"
	.sectionflags	@""
	.align	4


	//----- nvinfo : EIATTR_CUDA_API_VERSION
	.align		4
        /*0000*/ 	.byte	0x04, 0x37
        /*0002*/ 	.short	(.L_11 - .L_10)
.L_10:
        /*0004*/ 	.word	0x0000007c


	//----- nvinfo : EIATTR_KPARAM_INFO
	.align		4
.L_11:
        /*0008*/ 	.byte	0x04, 0x17
        /*000a*/ 	.short	(.L_13 - .L_12)
.L_12:
        /*000c*/ 	.word	0x00000000
        /*0010*/ 	.short	0x0007
        /*0012*/ 	.short	0x0038
        /*0014*/ 	.byte	0x00, 0xf0, 0x11, 0x00


	//----- nvinfo : EIATTR_KPARAM_INFO
	.align		4
.L_13:
        /*0018*/ 	.byte	0x04, 0x17
        /*001a*/ 	.short	(.L_15 - .L_14)
.L_14:
        /*001c*/ 	.word	0x00000000
        /*0020*/ 	.short	0x0006
        /*0022*/ 	.short	0x0030
        /*0024*/ 	.byte	0x00, 0xf4, 0x21, 0x00


	//----- nvinfo : EIATTR_KPARAM_INFO
	.align		4
.L_15:
        /*0028*/ 	.byte	0x04, 0x17
        /*002a*/ 	.short	(.L_17 - .L_16)
.L_16:
        /*002c*/ 	.word	0x00000000
        /*0030*/ 	.short	0x0005
        /*0032*/ 	.short	0x0028
        /*0034*/ 	.byte	0x00, 0xf4, 0x21, 0x00


	//----- nvinfo : EIATTR_KPARAM_INFO
	.align		4
.L_17:
        /*0038*/ 	.byte	0x04, 0x17
        /*003a*/ 	.short	(.L_19 - .L_18)
.L_18:
        /*003c*/ 	.word	0x00000000
        /*0040*/ 	.short	0x0004
        /*0042*/ 	.short	0x0020
        /*0044*/ 	.byte	0x00, 0xf4, 0x21, 0x00


	//----- nvinfo : EIATTR_KPARAM_INFO
	.align		4
.L_19:
        /*0048*/ 	.byte	0x04, 0x17
        /*004a*/ 	.short	(.L_21 - .L_20)
.L_20:
        /*004c*/ 	.word	0x00000000
        /*0050*/ 	.short	0x0003
        /*0052*/ 	.short	0x0018
        /*0054*/ 	.byte	0x00, 0xf4, 0x21, 0x00


	//----- nvinfo : EIATTR_KPARAM_INFO
	.align		4
.L_21:
        /*0058*/ 	.byte	0x04, 0x17
        /*005a*/ 	.short	(.L_23 - .L_22)
.L_22:
        /*005c*/ 	.word	0x00000000
        /*0060*/ 	.short	0x0002
        /*0062*/ 	.short	0x0010
        /*0064*/ 	.byte	0x00, 0xf4, 0x21, 0x00


	//----- nvinfo : EIATTR_KPARAM_INFO
	.align		4
.L_23:
        /*0068*/ 	.byte	0x04, 0x17
        /*006a*/ 	.short	(.L_25 - .L_24)
.L_24:
        /*006c*/ 	.word	0x00000000
        /*0070*/ 	.short	0x0001
        /*0072*/ 	.short	0x0008
        /*0074*/ 	.byte	0x00, 0xf4, 0x21, 0x00


	//----- nvinfo : EIATTR_KPARAM_INFO
	.align		4
.L_25:
        /*0078*/ 	.byte	0x04, 0x17
        /*007a*/ 	.short	(.L_27 - .L_26)
.L_26:
        /*007c*/ 	.word	0x00000000
        /*0080*/ 	.short	0x0000
        /*0082*/ 	.short	0x0000
        /*0084*/ 	.byte	0x00, 0xf4, 0x21, 0x00


	//----- nvinfo : EIATTR_SPARSE_MMA_MASK
	.align		4
.L_27:
        /*0088*/ 	.byte	0x03, 0x50
        /*008a*/ 	.short	0x0000


	//----- nvinfo : EIATTR_MAXREG_COUNT
	.align		4
        /*008c*/ 	.byte	0x03, 0x1b
        /*008e*/ 	.short	0x00ff


	//----- nvinfo : EIATTR_EXIT_INSTR_OFFSETS
	.align		4
        /*0090*/ 	.byte	0x04, 0x1c
        /*0092*/ 	.short	(.L_29 - .L_28)


	//   ....[0]....
.L_28:
        /*0094*/ 	.word	0x00000420


	//----- nvinfo : EIATTR_REQNTID
	.align		4
.L_29:
        /*0098*/ 	.byte	0x04, 0x10
        /*009a*/ 	.short	(.L_31 - .L_30)
.L_30:
        /*009c*/ 	.word	0x00000100
        /*00a0*/ 	.word	0x00000001
        /*00a4*/ 	.word	0x00000001


	//----- nvinfo : EIATTR_CBANK_PARAM_SIZE
	.align		4
.L_31:
        /*00a8*/ 	.byte	0x03, 0x19
        /*00aa*/ 	.short	0x003c


	//----- nvinfo : EIATTR_PARAM_CBANK
	.align		4
        /*00ac*/ 	.byte	0x04, 0x0a
        /*00ae*/ 	.short	(.L_33 - .L_32)
	.align		4
.L_32:
        /*00b0*/ 	.word	index@(.nv.constant0.triton_poi_fused__native_batch_norm_legit_no_training_add_relu_8)
        /*00b4*/ 	.short	0x0210
        /*00b6*/ 	.short	0x003c


	//----- nvinfo : EIATTR_SW_WAR
	.align		4
.L_33:
        /*00b8*/ 	.byte	0x04, 0x36
        /*00ba*/ 	.short	(.L_35 - .L_34)
.L_34:
        /*00bc*/ 	.word	0x00000008
.L_35:


//--------------------- .nv.callgraph             --------------------------
	.section	.nv.callgraph,"",@"SHT_CUDA_CALLGRAPH"
	.align	4
	.sectionentsize	8
	.align		4
        /*0000*/ 	.word	0x00000000
	.align		4
        /*0004*/ 	.word	0xffffffff
	.align		4
        /*0008*/ 	.word	0x00000000
	.align		4
        /*000c*/ 	.word	0xfffffffe
	.align		4
        /*0010*/ 	.word	0x00000000
	.align		4
        /*0014*/ 	.word	0xfffffffd
	.align		4
        /*0018*/ 	.word	0x00000000
	.align		4
        /*001c*/ 	.word	0xfffffffc


//--------------------- .nv.constant4             --------------------------
	.section	.nv.constant4,"a",@progbits
	.align	8
	.align		8
.nv.constant4:
        /*0000*/ 	.dword	_$_str
	.align		8
        /*0008*/ 	.dword	_$_str_$_2


//--------------------- .text.triton_poi_fused__native_batch_norm_legit_no_training_add_relu_8 --------------------------
	.section	.text.triton_poi_fused__native_batch_norm_legit_no_training_add_relu_8,"ax",@progbits
	.align	128
        .global         triton_poi_fused__native_batch_norm_legit_no_training_add_relu_8
        .type           triton_poi_fused__native_batch_norm_legit_no_training_add_relu_8,@function
        .size           triton_poi_fused__native_batch_norm_legit_no_training_add_relu_8,(.L_x_1 - triton_poi_fused__native_batch_norm_legit_no_training_add_relu_8)
        .other          triton_poi_fused__native_batch_norm_legit_no_training_add_relu_8,@"STO_CUDA_ENTRY STV_DEFAULT"
triton_poi_fused__native_batch_norm_legit_no_training_add_relu_8:
.text.triton_poi_fused__native_batch_norm_legit_no_training_add_relu_8:
[----:B------:R-:W-:Y:S01]  /*0000*/  LDC R1, c[0x0][0x28] ;  /* 0x00000a00ff017b82 */ /* 0x000fe20000000800 */
[----:B------:R-:W1:Y:S07]  /*0010*/  S2R R0, SR_TID.X ;  /* 0x0000000000007919 */ /* 0x000e6e0000002100 */
[----:B------:R-:W2:Y:S01]  /*0020*/  LDC.64 R2, c[0x0][0x220] ;  /* 0x00008800ff027b82 */ /* 0x000ea20000000a00 */
[----:B------:R-:W-:Y:S01]  /*0030*/  ULDC.64 UR4, c[0x0][0x208] ;  /* 0x0000820000047ab9 */ /* 0x000fe20000000a00 */
[----:B------:R-:W3:Y:S06]  /*0040*/  S2R R7, SR_CTAID.X ;  /* 0x0000000000077919 */ /* 0x000eec0000002500 */
[----:B------:R-:W4:Y:S08]  /*0050*/  LDC.64 R8, c[0x0][0x228] ;  /* 0x00008a00ff087b82 */ /* 0x000f300000000a00 */
[----:B------:R-:W5:Y:S08]  /*0060*/  LDC.64 R10, c[0x0][0x230] ;  /* 0x00008c00ff0a7b82 */ /* 0x000f700000000a00 */
[----:B------:R-:W4:Y:S01]  /*0070*/  LDC.64 R12, c[0x0][0x238] ;  /* 0x00008e00ff0c7b82 */ /* 0x000f220000000a00 */
[----:B-1----:R-:W-:-:S02]  /*0080*/  SHF.L.U32 R0, R0, 0x1, RZ ;  /* 0x0000000100007819 */ /* 0x002fc400000006ff */
[----:B---3--:R-:W-:Y:S02]  /*0090*/  SHF.R.S32.HI R5, RZ, 0x16, R7 ;  /* 0x00000016ff057819 */ /* 0x008fe40000011407 */
[----:B------:R-:W-:Y:S02]  /*00a0*/  LOP3.LUT R0, R0, 0x1fe, RZ, 0xc0, !PT ;  /* 0x000001fe00007812 */ /* 0x000fe400078ec0ff */
[----:B------:R-:W-:Y:S02]  /*00b0*/  SGXT R5, R5, 0x1 ;  /* 0x000000010505781a */ /* 0x000fe40000000200 */
[----:B------:R-:W-:Y:S02]  /*00c0*/  LEA R0, R7, R0, 0x9 ;  /* 0x0000000007007211 */ /* 0x000fe400078e48ff */
[----:B------:R-:W1:Y:S02]  /*00d0*/  LDC.64 R6, c[0x0][0x218] ;  /* 0x00008600ff067b82 */ /* 0x000e640000000a00 */
[----:B------:R-:W-:-:S04]  /*00e0*/  LEA.HI R5, R5, R0, RZ, 0x8 ;  /* 0x0000000005057211 */ /* 0x000fc800078f40ff */
[----:B------:R-:W-:-:S04]  /*00f0*/  LOP3.LUT R5, R5, 0xffffff00, RZ, 0xc0, !PT ;  /* 0xffffff0005057812 */ /* 0x000fc800078ec0ff */
[----:B------:R-:W-:Y:S02]  /*0100*/  IADD3 R15, R0, -R5, RZ ;  /* 0x80000005000f7210 */ /* 0x000fe40007ffe0ff */
[----:B------:R-:W3:Y:S03]  /*0110*/  LDC.64 R4, c[0x0][0x210] ;  /* 0x00008400ff047b82 */ /* 0x000ee60000000a00 */
[----:B--2---:R-:W-:-:S06]  /*0120*/  IMAD.WIDE R2, R15, 0x4, R2 ;  /* 0x000000040f027825 */ /* 0x004fcc00078e0202 */
[----:B------:R-:W2:Y:S01]  /*0130*/  LDG.E.EL.64 R2, desc[UR4][R2.64] ;  /* 0x0000000402027981 */ /* 0x000ea2000c2e1b00 */
[----:B-1----:R-:W-:-:S04]  /*0140*/  IMAD.WIDE R6, R15, 0x4, R6 ;  /* 0x000000040f067825 */ /* 0x002fc800078e0206 */
[C---:B----4-:R-:W-:Y:S02]  /*0150*/  IMAD.WIDE R8, R15.reuse, 0x4, R8 ;  /* 0x000000040f087825 */ /* 0x050fe400078e0208 */
[----:B------:R-:W4:Y:S02]  /*0160*/  LDG.E.EL.64 R6, desc[UR4][R6.64] ;  /* 0x0000000406067981 */ /* 0x000f24000c2e1b00 */
[----:B-----5:R-:W-:Y:S02]  /*0170*/  IMAD.WIDE R10, R15, 0x4, R10 ;  /* 0x000000040f0a7825 */ /* 0x020fe400078e020a */
[----:B------:R-:W5:Y:S02]  /*0180*/  LDG.E.EL.64 R8, desc[UR4][R8.64] ;  /* 0x0000000408087981 */ /* 0x000f64000c2e1b00 */
[C---:B---3--:R-:W-:Y:S02]  /*0190*/  IMAD.WIDE R4, R0.reuse, 0x4, R4 ;  /* 0x0000000400047825 */ /* 0x048fe400078e0204 */
[----:B------:R-:W5:Y:S04]  /*01a0*/  LDG.E.EL.64 R10, desc[UR4][R10.64] ;  /* 0x000000040a0a7981 */ /* 0x000f68000c2e1b00 */
[----:B------:R-:W4:Y:S01]  /*01b0*/  LDG.E.64 R4, desc[UR4][R4.64] ;  /* 0x0000000404047981 */ /* 0x000f22000c1e1b00 */
[----:B0-----:R-:W-:-:S06]  /*01c0*/  IMAD.WIDE R12, R0, 0x4, R12 ;  /* 0x00000004000c7825 */ /* 0x001fcc00078e020c */
[----:B------:R-:W3:Y:S01]  /*01d0*/  LDG.E.64 R12, desc[UR4][R12.64] ;  /* 0x000000040c0c7981 */ /* 0x000ee2000c1e1b00 */
[----:B------:R-:W-:Y:S01]  /*01e0*/  HFMA2.MMA R16, -RZ, RZ, 1.625, 0 ;  /* 0x3e800000ff107435 */ /* 0x000fe200000001ff */
[----:B--2---:R-:W-:Y:S01]  /*01f0*/  FADD R2, R2, 9.9999997473787516356e-06 ;  /* 0x3727c5ac02027421 */ /* 0x004fe20000000000 */
[----:B------:R-:W-:-:S03]  /*0200*/  FADD R3, R3, 9.9999997473787516356e-06 ;  /* 0x3727c5ac03037421 */ /* 0x000fc60000000000 */
[----:B------:R-:W0:Y:S08]  /*0210*/  MUFU.SQRT R14, R2 ;  /* 0x00000002000e7308 */ /* 0x000e300000002000 */
[----:B------:R1:W2:Y:S01]  /*0220*/  MUFU.SQRT R15, R3 ;  /* 0x00000003000f7308 */ /* 0x0002a20000002000 */
[C---:B0-----:R-:W-:Y:S02]  /*0230*/  FSETP.GT.AND P0, PT, R14.reuse, 8.50705917302346158658e+37, PT ;  /* 0x7e8000000e00780b */ /* 0x041fe40003f04000 */
[----:B------:R-:W-:Y:S01]  /*0240*/  FSETP.GEU.AND P2, PT, R14, 1.175494350822287508e-38, PT ;  /* 0x008000000e00780b */ /* 0x000fe20003f4e000 */
[----:B-1----:R-:W0:Y:S01]  /*0250*/  LDC.64 R2, c[0x0][0x240] ;  /* 0x00009000ff027b82 */ /* 0x002e220000000a00 */
[----:B--2---:R-:W-:-:S02]  /*0260*/  FSETP.GT.AND P1, PT, R15, 8.50705917302346158658e+37, PT ;  /* 0x7e8000000f00780b */ /* 0x004fc40003f24000 */
[----:B------:R-:W-:-:S07]  /*0270*/  FSETP.GEU.AND P3, PT, R15, 1.175494350822287508e-38, PT ;  /* 0x008000000f00780b */ /* 0x000fce0003f6e000 */
[----:B------:R-:W-:-:S04]  /*0280*/  @P0 FMUL R14, R14, 0.25 ;  /* 0x3e8000000e0e0820 */ /* 0x000fc80000400000 */
[----:B------:R-:W-:Y:S01]  /*0290*/  @!P2 FMUL R14, R14, 16777216 ;  /* 0x4b8000000e0ea820 */ /* 0x000fe20000400000 */
[----:B------:R-:W-:-:S04]  /*02a0*/  @P1 FMUL R15, R15, 0.25 ;  /* 0x3e8000000f0f1820 */ /* 0x000fc80000400000 */
[----:B------:R-:W-:Y:S01]  /*02b0*/  @!P3 FMUL R15, R15, 16777216 ;  /* 0x4b8000000f0fb820 */ /* 0x000fe20000400000 */
[----:B------:R-:W1:Y:S01]  /*02c0*/  MUFU.RCP R14, R14 ;  /* 0x0000000e000e7308 */ /* 0x000e620000001000 */
[----:B------:R-:W-:-:S07]  /*02d0*/  FSEL R17, R16, 1, P0 ;  /* 0x3f80000010117808 */ /* 0x000fce0000000000 */
[----:B------:R-:W2:Y:S01]  /*02e0*/  MUFU.RCP R15, R15 ;  /* 0x0000000f000f7308 */ /* 0x000ea20000001000 */
[----:B------:R-:W-:Y:S01]  /*02f0*/  FSEL R16, R16, 1, P1 ;  /* 0x3f80000010107808 */ /* 0x000fe20000800000 */
[----:B------:R-:W-:Y:S01]  /*0300*/  @!P2 FMUL R17, R17, 16777216 ;  /* 0x4b8000001111a820 */ /* 0x000fe20000400000 */
[----:B----4-:R-:W-:-:S03]  /*0310*/  FADD R4, R4, -R6 ;  /* 0x8000000604047221 */ /* 0x010fc60000000000 */
[----:B------:R-:W-:Y:S01]  /*0320*/  @!P3 FMUL R16, R16, 16777216 ;  /* 0x4b8000001010b820 */ /* 0x000fe20000400000 */
[----:B-1----:R-:W-:Y:S01]  /*0330*/  FMUL R17, R14, R17 ;  /* 0x000000110e117220 */ /* 0x002fe20000400000 */
[----:B------:R-:W-:-:S03]  /*0340*/  FADD R5, R5, -R7 ;  /* 0x8000000705057221 */ /* 0x000fc60000000000 */
[----:B------:R-:W-:Y:S01]  /*0350*/  FMUL R17, R4, R17 ;  /* 0x0000001104117220 */ /* 0x000fe20000400000 */
[----:B--2---:R-:W-:-:S03]  /*0360*/  FMUL R16, R15, R16 ;  /* 0x000000100f107220 */ /* 0x004fc60000400000 */
[----:B-----5:R-:W-:Y:S01]  /*0370*/  FFMA R17, R8, R17, R10 ;  /* 0x0000001108117223 */ /* 0x020fe2000000000a */
[----:B------:R-:W-:-:S04]  /*0380*/  FMUL R16, R5, R16 ;  /* 0x0000001005107220 */ /* 0x000fc80000400000 */
[----:B------:R-:W-:Y:S01]  /*0390*/  FFMA R16, R9, R16, R11 ;  /* 0x0000001009107223 */ /* 0x000fe2000000000b */
[----:B---3--:R-:W-:Y:S01]  /*03a0*/  FSETP.GEU.AND P0, PT, R17, -R12, PT ;  /* 0x8000000c1100720b */ /* 0x008fe20003f0e000 */
[----:B------:R-:W-:Y:S02]  /*03b0*/  FADD R12, R12, R17 ;  /* 0x000000110c0c7221 */ /* 0x000fe40000000000 */
[----:B------:R-:W-:Y:S01]  /*03c0*/  FADD R4, R13, R16 ;  /* 0x000000100d047221 */ /* 0x000fe20000000000 */
[----:B------:R-:W-:Y:S01]  /*03d0*/  FSETP.GEU.AND P1, PT, R16, -R13, PT ;  /* 0x8000000d1000720b */ /* 0x000fe20003f2e000 */
[----:B0-----:R-:W-:Y:S01]  /*03e0*/  IMAD.WIDE R2, R0, 0x4, R2 ;  /* 0x0000000400027825 */ /* 0x001fe200078e0202 */
[----:B------:R-:W-:Y:S02]  /*03f0*/  FSEL R12, R12, RZ, P0 ;  /* 0x000000ff0c0c7208 */ /* 0x000fe40000000000 */
[----:B------:R-:W-:-:S05]  /*0400*/  FSEL R13, R4, RZ, P1 ;  /* 0x000000ff040d7208 */ /* 0x000fca0000800000 */
[----:B------:R-:W-:Y:S01]  /*0410*/  STG.E.64 desc[UR4][R2.64], R12 ;  /* 0x0000000c02007986 */ /* 0x000fe2000c101b04 */
[----:B------:R-:W-:Y:S05]  /*0420*/  EXIT ;  /* 0x000000000000794d */ /* 0x000fea0003800000 */
.L_x_0:
[----:B------:R-:W-:-:S00]  /*0430*/  BRA `(.L_x_0) ;  /* 0xfffffffc00fc7947 */ /* 0x000fc0000383ffff */
[----:B------:R-:W-:-:S00]  /*0440*/  NOP ;  /* 0x0000000000007918 */ /* 0x000fc00000000000 */
        /* <DEDUP_REMOVED lines=11> */
.L_x_1:


//--------------------- .nv.global.init           --------------------------
	.section	.nv.global.init,"aw",@progbits
.nv.global.init:
	.type		_$_str,@object
	.size		_$_str,(_$_str_$_2 - _$_str)
_$_str:
        /*0000*/ 	.byte	0x5f, 0x5f, 0x43, 0x55, 0x44, 0x41, 0x5f, 0x46, 0x54, 0x5a, 0x00
	.type		_$_str_$_2,@object
	.size		_$_str_$_2,(.L_1 - _$_str_$_2)
_$_str_$_2:
        /*000b*/ 	.byte	0x5f, 0x5f, 0x43, 0x55, 0x44, 0x41, 0x5f, 0x50, 0x52, 0x45, 0x43, 0x5f, 0x53, 0x51, 0x52, 0x54
        /*001b*/ 	.byte	0x00
.L_1:


//--------------------- .nv.constant0.triton_poi_fused__native_batch_norm_legit_no_training_add_relu_8 --------------------------
	.section	.nv.constant0.triton_poi_fused__native_batch_norm_legit_no_training_add_relu_8,"a",@progbits
	.sectionflags	@""
	.align	4
.nv.constant0.triton_poi_fused__native_batch_norm_legit_no_training_add_relu_8:
	.zero		588
